//
// Generated by NVIDIA NVVM Compiler
//
// Compiler Build ID: CL-36424714
// Cuda compilation tools, release 13.0, V13.0.88
// Based on NVVM 20.0.0
//

.version 9.0
.target sm_100
.address_size 64

	// .globl	_Z13addVectorsGPUPfS_S_i

.visible .entry _Z13addVectorsGPUPfS_S_i(
	.param .u64 .ptr .align 1 _Z13addVectorsGPUPfS_S_i_param_0,
	.param .u64 .ptr .align 1 _Z13addVectorsGPUPfS_S_i_param_1,
	.param .u64 .ptr .align 1 _Z13addVectorsGPUPfS_S_i_param_2,
	.param .u32 _Z13addVectorsGPUPfS_S_i_param_3
)
{
	.reg .pred 	%p<6>;
	.reg .b32 	%r<40>;
	.reg .b32 	%f<16>;
	.reg .b64 	%rd<31>;

	ld.param.u64 	%rd8, [_Z13addVectorsGPUPfS_S_i_param_0];
	ld.param.u64 	%rd9, [_Z13addVectorsGPUPfS_S_i_param_1];
	ld.param.u64 	%rd10, [_Z13addVectorsGPUPfS_S_i_param_2];
	cvta.to.global.u64 	%rd1, %rd10;
	cvta.to.global.u64 	%rd2, %rd9;
	cvta.to.global.u64 	%rd3, %rd8;
	mov.u32 	%r39, %tid.x;
	mov.u32 	%r2, %ntid.x;
	add.s32 	%r21, %r39, %r2;
	max.u32 	%r22, %r21, 1500;
	setp.lt.u32 	%p1, %r21, 1500;
	selp.u32 	%r23, 1, 0, %p1;
	add.s32 	%r24, %r21, %r23;
	sub.s32 	%r25, %r22, %r24;
	div.u32 	%r26, %r25, %r2;
	add.s32 	%r3, %r26, %r23;
	and.b32  	%r27, %r3, 3;
	setp.eq.s32 	%p2, %r27, 3;
	@%p2 bra 	$L__BB0_3;
	add.s32 	%r28, %r3, 1;
	and.b32  	%r29, %r28, 3;
	mul.wide.u32 	%rd30, %r39, 4;
	mul.wide.u32 	%rd5, %r2, 4;
	neg.s32 	%r34, %r29;
	mad.lo.s32 	%r39, %r2, %r29, %r39;
$L__BB0_2:
	.pragma "nounroll";
	add.s64 	%rd11, %rd3, %rd30;
	ld.global.f32 	%f1, [%rd11];
	add.s64 	%rd12, %rd2, %rd30;
	ld.global.f32 	%f2, [%rd12];
	add.f32 	%f3, %f1, %f2;
	add.s64 	%rd13, %rd1, %rd30;
	st.global.f32 	[%rd13], %f3;
	add.s64 	%rd30, %rd30, %rd5;
	add.s32 	%r34, %r34, 1;
	setp.ne.s32 	%p3, %r34, 0;
	@%p3 bra 	$L__BB0_2;
$L__BB0_3:
	setp.lt.u32 	%p4, %r3, 3;
	@%p4 bra 	$L__BB0_6;
	shl.b32 	%r30, %r2, 1;
	add.s32 	%r38, %r39, %r30;
	shl.b32 	%r10, %r2, 2;
	mad.lo.s32 	%r37, %r2, 3, %r39;
	add.s32 	%r36, %r2, %r39;
$L__BB0_5:
	mul.wide.u32 	%rd14, %r39, 4;
	add.s64 	%rd15, %rd3, %rd14;
	ld.global.f32 	%f4, [%rd15];
	add.s64 	%rd16, %rd2, %rd14;
	ld.global.f32 	%f5, [%rd16];
	add.f32 	%f6, %f4, %f5;
	add.s64 	%rd17, %rd1, %rd14;
	st.global.f32 	[%rd17], %f6;
	add.s32 	%r31, %r39, %r2;
	mul.wide.u32 	%rd18, %r36, 4;
	add.s64 	%rd19, %rd3, %rd18;
	ld.global.f32 	%f7, [%rd19];
	add.s64 	%rd20, %rd2, %rd18;
	ld.global.f32 	%f8, [%rd20];
	add.f32 	%f9, %f7, %f8;
	add.s64 	%rd21, %rd1, %rd18;
	st.global.f32 	[%rd21], %f9;
	add.s32 	%r32, %r31, %r2;
	mul.wide.u32 	%rd22, %r38, 4;
	add.s64 	%rd23, %rd3, %rd22;
	ld.global.f32 	%f10, [%rd23];
	add.s64 	%rd24, %rd2, %rd22;
	ld.global.f32 	%f11, [%rd24];
	add.f32 	%f12, %f10, %f11;
	add.s64 	%rd25, %rd1, %rd22;
	st.global.f32 	[%rd25], %f12;
	add.s32 	%r33, %r32, %r2;
	mul.wide.u32 	%rd26, %r37, 4;
	add.s64 	%rd27, %rd3, %rd26;
	ld.global.f32 	%f13, [%rd27];
	add.s64 	%rd28, %rd2, %rd26;
	ld.global.f32 	%f14, [%rd28];
	add.f32 	%f15, %f13, %f14;
	add.s64 	%rd29, %rd1, %rd26;
	st.global.f32 	[%rd29], %f15;
	add.s32 	%r39, %r33, %r2;
	add.s32 	%r38, %r38, %r10;
	add.s32 	%r37, %r37, %r10;
	add.s32 	%r36, %r36, %r10;
	setp.lt.u32 	%p5, %r39, 1500;
	@%p5 bra 	$L__BB0_5;
$L__BB0_6:
	ret;

}


// ===== COMPILED SASS (sm_100) =====

	.target	sm_100

	.elftype	@"ET_EXEC"


//--------------------- .note.nv.tkinfo           --------------------------
	.section	.note.nv.tkinfo,"",@"SHT_NOTE"
	.sectionflags	@"SHF_NOTE_NV_TKINFO"
	.tkinfo
        /*0018*/ 	.word	0x00000002
        /*0030*/ 	.string	""
        /*0030*/ 	.string	"ptxas"
        /*0030*/ 	.string	"Cuda compilation tools, release 13.0, V13.0.88"
        /*0030*/ 	.string	"Build cuda_13.0.r13.0/compiler.36424714_0"
        /*0030*/ 	.string	"-arch sm_100 -m 64 "



//--------------------- .note.nv.cuinfo           --------------------------
	.section	.note.nv.cuinfo,"",@"SHT_NOTE"
	.sectionflags	@"SHF_NOTE_NV_CUINFO"
        /*0018*/ 	.short	0x0002
        /*001a*/ 	.short	0x0064
        /*001c*/ 	.short	0x0082
	.zero		2


//--------------------- .nv.info                  --------------------------
	.section	.nv.info,"",@"SHT_CUDA_INFO"
	.align	4


	//----- nvinfo : EIATTR_REGCOUNT
	.align		4
        /*0000*/ 	.byte	0x04, 0x2f
        /*0002*/ 	.short	(.L_1 - .L_0)
	.align		4
.L_0:
        /*0004*/ 	.word	index@(_Z13addVectorsGPUPfS_S_i)
        /*0008*/ 	.word	0x00000020


	//----- nvinfo : EIATTR_FRAME_SIZE
	.align		4
.L_1:
        /*000c*/ 	.byte	0x04, 0x11
        /*000e*/ 	.short	(.L_3 - .L_2)
	.align		4
.L_2:
        /*0010*/ 	.word	index@(_Z13addVectorsGPUPfS_S_i)
        /*0014*/ 	.word	0x00000000


	//----- nvinfo : EIATTR_MIN_STACK_SIZE
	.align		4
.L_3:
        /*0018*/ 	.byte	0x04, 0x12
        /*001a*/ 	.short	(.L_5 - .L_4)
	.align		4
.L_4:
        /*001c*/ 	.word	index@(_Z13addVectorsGPUPfS_S_i)
        /*0020*/ 	.word	0x00000000
.L_5:


//--------------------- .nv.compat                --------------------------
	.section	.nv.compat,"",@"SHT_CUDA_COMPAT_INFO"
	.align	4
        /*0000*/ 	.byte	0x02, 0x09, 0x00, 0x00, 0x02, 0x02, 0x01, 0x00, 0x02, 0x05, 0x05, 0x00, 0x03, 0x07, 0x01, 0x01
        /*0010*/ 	.byte	0x02, 0x03, 0x00, 0x00, 0x02, 0x06, 0x01, 0x00, 0x04, 0x0b, 0x08, 0x00, 0x09, 0x00, 0x00, 0x00
        /*0020*/ 	.byte	0x00, 0x00, 0x00, 0x00


//--------------------- .nv.info._Z13addVectorsGPUPfS_S_i --------------------------
	.section	.nv.info._Z13addVectorsGPUPfS_S_i,"",@"SHT_CUDA_INFO"
	.sectionflags	@""
	.align	4


	//----- nvinfo : EIATTR_CUDA_API_VERSION
	.align		4
        /*0000*/ 	.byte	0x04, 0x37
        /*0002*/ 	.short	(.L_7 - .L_6)
.L_6:
        /*0004*/ 	.word	0x00000082


	//----- nvinfo : EIATTR_KPARAM_INFO
	.align		4
.L_7:
        /*0008*/ 	.byte	0x04, 0x17
        /*000a*/ 	.short	(.L_9 - .L_8)
.L_8:
        /*000c*/ 	.word	0x00000000
        /*0010*/ 	.short	0x0003
        /*0012*/ 	.short	0x0018
        /*0014*/ 	.byte	0x00, 0xf0, 0x11, 0x00


	//----- nvinfo : EIATTR_KPARAM_INFO
	.align		4
.L_9:
        /*0018*/ 	.byte	0x04, 0x17
        /*001a*/ 	.short	(.L_11 - .L_10)
.L_10:
        /*001c*/ 	.word	0x00000000
        /*0020*/ 	.short	0x0002
        /*0022*/ 	.short	0x0010
        /*0024*/ 	.byte	0x00, 0xf5, 0x21, 0x00


	//----- nvinfo : EIATTR_KPARAM_INFO
	.align		4
.L_11:
        /*0028*/ 	.byte	0x04, 0x17
        /*002a*/ 	.short	(.L_13 - .L_12)
.L_12:
        /*002c*/ 	.word	0x00000000
        /*0030*/ 	.short	0x0001
        /*0032*/ 	.short	0x0008
        /*0034*/ 	.byte	0x00, 0xf5, 0x21, 0x00


	//----- nvinfo : EIATTR_KPARAM_INFO
	.align		4
.L_13:
        /*0038*/ 	.byte	0x04, 0x17
        /*003a*/ 	.short	(.L_15 - .L_14)
.L_14:
        /*003c*/ 	.word	0x00000000
        /*0040*/ 	.short	0x0000
        /*0042*/ 	.short	0x0000
        /*0044*/ 	.byte	0x00, 0xf5, 0x21, 0x00


	//----- nvinfo : EIATTR_SPARSE_MMA_MASK
	.align		4
.L_15:
        /*0048*/ 	.byte	0x03, 0x50
        /*004a*/ 	.short	0x0000


	//----- nvinfo : EIATTR_MAXREG_COUNT
	.align		4
        /*004c*/ 	.byte	0x03, 0x1b
        /*004e*/ 	.short	0x00ff


	//----- nvinfo : EIATTR_MERCURY_ISA_VERSION
	.align		4
        /*0050*/ 	.byte	0x03, 0x5f
        /*0052*/ 	.short	0x0101


	//----- nvinfo : EIATTR_VRC_CTA_INIT_COUNT
	.align		4
        /*0054*/ 	.byte	0x02, 0x4a
	.zero		1
	.zero		1


	//----- nvinfo : EIATTR_EXIT_INSTR_OFFSETS
	.align		4
        /*0058*/ 	.byte	0x04, 0x1c
        /*005a*/ 	.short	(.L_17 - .L_16)


	//   ....[0]....
.L_16:
        /*005c*/ 	.word	0x00000370


	//   ....[1]....
        /*0060*/ 	.word	0x00000610


	//----- nvinfo : EIATTR_CRS_STACK_SIZE
	.align		4
.L_17:
        /*0064*/ 	.byte	0x04, 0x1e
        /*0066*/ 	.short	(.L_19 - .L_18)
.L_18:
        /*0068*/ 	.word	0x00000000


	//----- nvinfo : EIATTR_CBANK_PARAM_SIZE
	.align		4
.L_19:
        /*006c*/ 	.byte	0x03, 0x19
        /*006e*/ 	.short	0x001c


	//----- nvinfo : EIATTR_PARAM_CBANK
	.align		4
        /*0070*/ 	.byte	0x04, 0x0a
        /*0072*/ 	.short	(.L_21 - .L_20)
	.align		4
.L_20:
        /*0074*/ 	.word	index@(.nv.constant0._Z13addVectorsGPUPfS_S_i)
        /*0078*/ 	.short	0x0380
        /*007a*/ 	.short	0x001c


	//----- nvinfo : EIATTR_SW_WAR
	.align		4
.L_21:
        /*007c*/ 	.byte	0x04, 0x36
        /*007e*/ 	.short	(.L_23 - .L_22)
.L_22:
        /*0080*/ 	.word	0x00000008
.L_23:


//--------------------- .nv.callgraph             --------------------------
	.section	.nv.callgraph,"",@"SHT_CUDA_CALLGRAPH"
	.align	4
	.sectionentsize	8
	.align		4
        /*0000*/ 	.word	0x00000000
	.align		4
        /*0004*/ 	.word	0xffffffff
	.align		4
        /*0008*/ 	.word	0x00000000
	.align		4
        /*000c*/ 	.word	0xfffffffe
	.align		4
        /*0010*/ 	.word	0x00000000
	.align		4
        /*0014*/ 	.word	0xfffffffd
	.align		4
        /*0018*/ 	.word	0x00000000
	.align		4
        /*001c*/ 	.word	0xfffffffc


//--------------------- .text._Z13addVectorsGPUPfS_S_i --------------------------
	.section	.text._Z13addVectorsGPUPfS_S_i,"ax",@progbits
	.align	128
        .global         _Z13addVectorsGPUPfS_S_i
        .type           _Z13addVectorsGPUPfS_S_i,@function
        .size           _Z13addVectorsGPUPfS_S_i,(.L_x_5 - _Z13addVectorsGPUPfS_S_i)
        .other          _Z13addVectorsGPUPfS_S_i,@"STO_CUDA_ENTRY STV_DEFAULT"
_Z13addVectorsGPUPfS_S_i:
.text._Z13addVectorsGPUPfS_S_i:
[----:B------:R-:W-:Y:S08]  /*0000*/  LDC R1, c[0x0][0x37c] ;  /* 0x0000df00ff017b82 */ /* 0x000ff00000000800 */
[----:B------:R-:W0:Y:S01]  /*0010*/  LDC R0, c[0x0][0x360] ;  /* 0x0000d800ff007b82 */ /* 0x000e220000000800 */
[----:B------:R-:W1:Y:S01]  /*0020*/  S2R R9, SR_TID.X ;  /* 0x0000000000097919 */ /* 0x000e620000002100 */
[----:B------:R-:W2:Y:S01]  /*0030*/  LDCU.64 UR4, c[0x0][0x358] ;  /* 0x00006b00ff0477ac */ /* 0x000ea20008000a00 */
[----:B------:R-:W-:Y:S01]  /*0040*/  BSSY.RECONVERGENT B0, `(.L_x_0) ;  /* 0x0000032000007945 */ /* 0x000fe20003800200 */
[----:B------:R-:W3:Y:S01]  /*0050*/  LDCU.64 UR6, c[0x0][0x390] ;  /* 0x00007200ff0677ac */ /* 0x000ee20008000a00 */
[----:B------:R-:W4:Y:S01]  /*0060*/  LDCU.128 UR8, c[0x0][0x380] ;  /* 0x00007000ff0877ac */ /* 0x000f220008000c00 */
[----:B0-----:R-:W0:Y:S01]  /*0070*/  I2F.U32.RP R7, R0 ;  /* 0x0000000000077306 */ /* 0x001e220000209000 */
[----:B------:R-:W-:-:S02]  /*0080*/  ISETP.NE.U32.AND P2, PT, R0, RZ, PT ;  /* 0x000000ff0000720c */ /* 0x000fc40003f45070 */
[----:B-1----:R-:W-:-:S04]  /*0090*/  IADD3 R4, PT, PT, R9, R0, RZ ;  /* 0x0000000009047210 */ /* 0x002fc80007ffe0ff */
[C---:B------:R-:W-:Y:S01]  /*00a0*/  ISETP.GE.U32.AND P0, PT, R4.reuse, 0x5dc, PT ;  /* 0x000005dc0400780c */ /* 0x040fe20003f06070 */
[----:B0-----:R-:W0:Y:S01]  /*00b0*/  MUFU.RCP R7, R7 ;  /* 0x0000000700077308 */ /* 0x001e220000001000 */
[----:B------:R-:W-:Y:S02]  /*00c0*/  VIMNMX.U32 R5, PT, PT, R4, 0x5dc, !PT ;  /* 0x000005dc04057848 */ /* 0x000fe40007fe0000 */
[----:B------:R-:W-:-:S04]  /*00d0*/  SEL R6, RZ, 0x1, P0 ;  /* 0x00000001ff067807 */ /* 0x000fc80000000000 */
[----:B------:R-:W-:Y:S02]  /*00e0*/  IADD3 R5, PT, PT, R5, -R4, -R6 ;  /* 0x8000000405057210 */ /* 0x000fe40007ffe806 */
[----:B0-----:R-:W-:-:S04]  /*00f0*/  IADD3 R2, PT, PT, R7, 0xffffffe, RZ ;  /* 0x0ffffffe07027810 */ /* 0x001fc80007ffe0ff */
[----:B------:R0:W1:Y:S02]  /*0100*/  F2I.FTZ.U32.TRUNC.NTZ R3, R2 ;  /* 0x0000000200037305 */ /* 0x000064000021f000 */
[----:B0-----:R-:W-:Y:S02]  /*0110*/  IMAD.MOV.U32 R2, RZ, RZ, RZ ;  /* 0x000000ffff027224 */ /* 0x001fe400078e00ff */
[----:B-1----:R-:W-:-:S04]  /*0120*/  IMAD.MOV R11, RZ, RZ, -R3 ;  /* 0x000000ffff0b7224 */ /* 0x002fc800078e0a03 */
[----:B------:R-:W-:-:S04]  /*0130*/  IMAD R11, R11, R0, RZ ;  /* 0x000000000b0b7224 */ /* 0x000fc800078e02ff */
[----:B------:R-:W-:-:S06]  /*0140*/  IMAD.HI.U32 R8, R3, R11, R2 ;  /* 0x0000000b03087227 */ /* 0x000fcc00078e0002 */
[----:B------:R-:W-:-:S05]  /*0150*/  IMAD.HI.U32 R3, R8, R5, RZ ;  /* 0x0000000508037227 */ /* 0x000fca00078e00ff */
[----:B------:R-:W-:-:S05]  /*0160*/  IADD3 R2, PT, PT, -R3, RZ, RZ ;  /* 0x000000ff03027210 */ /* 0x000fca0007ffe1ff */
[----:B------:R-:W-:-:S05]  /*0170*/  IMAD R5, R0, R2, R5 ;  /* 0x0000000200057224 */ /* 0x000fca00078e0205 */
[----:B------:R-:W-:-:S13]  /*0180*/  ISETP.GE.U32.AND P0, PT, R5, R0, PT ;  /* 0x000000000500720c */ /* 0x000fda0003f06070 */
[----:B------:R-:W-:Y:S01]  /*0190*/  @P0 IMAD.IADD R5, R5, 0x1, -R0 ;  /* 0x0000000105050824 */ /* 0x000fe200078e0a00 */
[----:B------:R-:W-:-:S04]  /*01a0*/  @P0 IADD3 R3, PT, PT, R3, 0x1, RZ ;  /* 0x0000000103030810 */ /* 0x000fc80007ffe0ff */
[----:B------:R-:W-:-:S13]  /*01b0*/  ISETP.GE.U32.AND P1, PT, R5, R0, PT ;  /* 0x000000000500720c */ /* 0x000fda0003f26070 */
[----:B------:R-:W-:Y:S01]  /*01c0*/  @P1 VIADD R3, R3, 0x1 ;  /* 0x0000000103031836 */ /* 0x000fe20000000000 */
[----:B------:R-:W-:-:S04]  /*01d0*/  @!P2 LOP3.LUT R3, RZ, R0, RZ, 0x33, !PT ;  /* 0x00000000ff03a212 */ /* 0x000fc800078e33ff */
[----:B------:R-:W-:-:S04]  /*01e0*/  IADD3 R3, PT, PT, R6, R3, RZ ;  /* 0x0000000306037210 */ /* 0x000fc80007ffe0ff */
[C---:B------:R-:W-:Y:S02]  /*01f0*/  LOP3.LUT R2, R3.reuse, 0x3, RZ, 0xc0, !PT ;  /* 0x0000000303027812 */ /* 0x040fe400078ec0ff */
[----:B------:R-:W-:Y:S02]  /*0200*/  ISETP.GE.U32.AND P0, PT, R3, 0x3, PT ;  /* 0x000000030300780c */ /* 0x000fe40003f06070 */
[----:B------:R-:W-:-:S13]  /*0210*/  ISETP.NE.AND P1, PT, R2, 0x3, PT ;  /* 0x000000030200780c */ /* 0x000fda0003f25270 */
[----:B--234-:R-:W-:Y:S05]  /*0220*/  @!P1 BRA `(.L_x_1) ;  /* 0x00000000004c9947 */ /* 0x01cfea0003800000 */
[----:B------:R-:W-:-:S05]  /*0230*/  VIADD R3, R3, 0x1 ;  /* 0x0000000103037836 */ /* 0x000fca0000000000 */
[----:B------:R-:W-:Y:S01]  /*0240*/  LOP3.LUT R4, R3, 0x3, RZ, 0xc0, !PT ;  /* 0x0000000303047812 */ /* 0x000fe200078ec0ff */
[----:B------:R-:W-:-:S03]  /*0250*/  IMAD.WIDE.U32 R2, R9, 0x4, RZ ;  /* 0x0000000409027825 */ /* 0x000fc600078e00ff */
[C---:B------:R-:W-:Y:S01]  /*0260*/  IADD3 R8, PT, PT, -R4.reuse, RZ, RZ ;  /* 0x000000ff04087210 */ /* 0x040fe20007ffe1ff */
[----:B------:R-:W-:-:S07]  /*0270*/  IMAD R9, R4, R0, R9 ;  /* 0x0000000004097224 */ /* 0x000fce00078e0209 */
.L_x_2:
[C---:B------:R-:W-:Y:S02]  /*0280*/  IADD3 R6, P2, PT, R2.reuse, UR10, RZ ;  /* 0x0000000a02067c10 */ /* 0x040fe4000ff5e0ff */
[----:B------:R-:W-:Y:S02]  /*0290*/  IADD3 R4, P1, PT, R2, UR8, RZ ;  /* 0x0000000802047c10 */ /* 0x000fe4000ff3e0ff */
[C---:B------:R-:W-:Y:S02]  /*02a0*/  IADD3.X R7, PT, PT, R3.reuse, UR11, RZ, P2, !PT ;  /* 0x0000000b03077c10 */ /* 0x040fe400097fe4ff */
[----:B------:R-:W-:-:S04]  /*02b0*/  IADD3.X R5, PT, PT, R3, UR9, RZ, P1, !PT ;  /* 0x0000000903057c10 */ /* 0x000fc80008ffe4ff */
[----:B------:R-:W2:Y:S04]  /*02c0*/  LDG.E R7, desc[UR4][R6.64] ;  /* 0x0000000406077981 */ /* 0x000ea8000c1e1900 */
[----:B------:R-:W2:Y:S01]  /*02d0*/  LDG.E R4, desc[UR4][R4.64] ;  /* 0x0000000404047981 */ /* 0x000ea2000c1e1900 */
[----:B0-----:R-:W-:-:S04]  /*02e0*/  IADD3 R10, P1, PT, R2, UR6, RZ ;  /* 0x00000006020a7c10 */ /* 0x001fc8000ff3e0ff */
[----:B------:R-:W-:Y:S01]  /*02f0*/  IADD3.X R11, PT, PT, R3, UR7, RZ, P1, !PT ;  /* 0x00000007030b7c10 */ /* 0x000fe20008ffe4ff */
[----:B------:R-:W-:-:S05]  /*0300*/  VIADD R8, R8, 0x1 ;  /* 0x0000000108087836 */ /* 0x000fca0000000000 */
[----:B------:R-:W-:Y:S01]  /*0310*/  ISETP.NE.AND P1, PT, R8, RZ, PT ;  /* 0x000000ff0800720c */ /* 0x000fe20003f25270 */
[----:B------:R-:W-:-:S04]  /*0320*/  IMAD.WIDE.U32 R2, R0, 0x4, R2 ;  /* 0x0000000400027825 */ /* 0x000fc800078e0002 */
[----:B--2---:R-:W-:-:S05]  /*0330*/  FADD R13, R4, R7 ;  /* 0x00000007040d7221 */ /* 0x004fca0000000000 */
[----:B------:R0:W-:Y:S03]  /*0340*/  STG.E desc[UR4][R10.64], R13 ;  /* 0x0000000d0a007986 */ /* 0x0001e6000c101904 */
[----:B------:R-:W-:Y:S05]  /*0350*/  @P1 BRA `(.L_x_2) ;  /* 0xfffffffc00c81947 */ /* 0x000fea000383ffff */
.L_x_1:
[----:B------:R-:W-:Y:S05]  /*0360*/  BSYNC.RECONVERGENT B0 ;  /* 0x0000000000007941 */ /* 0x000fea0003800200 */
.L_x_0:
[----:B------:R-:W-:Y:S05]  /*0370*/  @!P0 EXIT ;  /* 0x000000000000894d */ /* 0x000fea0003800000 */
[----:B------:R-:W1:Y:S01]  /*0380*/  LDC.64 R2, c[0x0][0x390] ;  /* 0x0000e400ff027b82 */ /* 0x000e620000000a00 */
[C---:B0-----:R-:W-:Y:S01]  /*0390*/  LEA R11, R0.reuse, R9, 0x1 ;  /* 0x00000009000b7211 */ /* 0x041fe200078e08ff */
[----:B------:R-:W-:Y:S01]  /*03a0*/  IMAD R13, R0, 0x3, R9 ;  /* 0x00000003000d7824 */ /* 0x000fe200078e0209 */
[----:B------:R-:W-:-:S05]  /*03b0*/  IADD3 R15, PT, PT, R9, R0, RZ ;  /* 0x00000000090f7210 */ /* 0x000fca0007ffe0ff */
[----:B------:R-:W0:Y:S08]  /*03c0*/  LDC.64 R4, c[0x0][0x380] ;  /* 0x0000e000ff047b82 */ /* 0x000e300000000a00 */
[----:B------:R-:W2:Y:S02]  /*03d0*/  LDC.64 R6, c[0x0][0x388] ;  /* 0x0000e200ff067b82 */ /* 0x000ea40000000a00 */
.L_x_3:
[----:B0-----:R-:W-:-:S04]  /*03e0*/  IMAD.WIDE.U32 R16, R9, 0x4, R4 ;  /* 0x0000000409107825 */ /* 0x001fc800078e0004 */
[C---:B--2---:R-:W-:Y:S02]  /*03f0*/  IMAD.WIDE.U32 R18, R9.reuse, 0x4, R6 ;  /* 0x0000000409127825 */ /* 0x044fe400078e0006 */
[----:B------:R-:W2:Y:S04]  /*0400*/  LDG.E R16, desc[UR4][R16.64] ;  /* 0x0000000410107981 */ /* 0x000ea8000c1e1900 */
[----:B------:R-:W2:Y:S01]  /*0410*/  LDG.E R19, desc[UR4][R18.64] ;  /* 0x0000000412137981 */ /* 0x000ea2000c1e1900 */
[----:B-1----:R-:W-:-:S04]  /*0420*/  IMAD.WIDE.U32 R20, R9, 0x4, R2 ;  /* 0x0000000409147825 */ /* 0x002fc800078e0002 */
[----:B------:R-:W-:-:S04]  /*0430*/  IMAD.WIDE.U32 R22, R15, 0x4, R4 ;  /* 0x000000040f167825 */ /* 0x000fc800078e0004 */
[----:B---3--:R-:W-:-:S04]  /*0440*/  IMAD.WIDE.U32 R24, R15, 0x4, R6 ;  /* 0x000000040f187825 */ /* 0x008fc800078e0006 */
[----:B--2---:R-:W-:-:S05]  /*0450*/  FADD R8, R16, R19 ;  /* 0x0000001310087221 */ /* 0x004fca0000000000 */
[----:B------:R0:W-:Y:S04]  /*0460*/  STG.E desc[UR4][R20.64], R8 ;  /* 0x0000000814007986 */ /* 0x0001e8000c101904 */
[----:B------:R-:W2:Y:S04]  /*0470*/  LDG.E R22, desc[UR4][R22.64] ;  /* 0x0000000416167981 */ /* 0x000ea8000c1e1900 */
[----:B------:R-:W2:Y:S01]  /*0480*/  LDG.E R25, desc[UR4][R24.64] ;  /* 0x0000000418197981 */ /* 0x000ea2000c1e1900 */
[----:B------:R-:W-:-:S04]  /*0490*/  IMAD.WIDE.U32 R26, R15, 0x4, R2 ;  /* 0x000000040f1a7825 */ /* 0x000fc800078e0002 */
[----:B------:R-:W-:-:S04]  /*04a0*/  IMAD.WIDE.U32 R16, R11, 0x4, R4 ;  /* 0x000000040b107825 */ /* 0x000fc800078e0004 */
[----:B------:R-:W-:-:S04]  /*04b0*/  IMAD.WIDE.U32 R18, R11, 0x4, R6 ;  /* 0x000000040b127825 */ /* 0x000fc800078e0006 */
[----:B--2---:R-:W-:-:S05]  /*04c0*/  FADD R10, R22, R25 ;  /* 0x00000019160a7221 */ /* 0x004fca0000000000 */
[----:B------:R1:W-:Y:S04]  /*04d0*/  STG.E desc[UR4][R26.64], R10 ;  /* 0x0000000a1a007986 */ /* 0x0003e8000c101904 */
[----:B------:R-:W2:Y:S04]  /*04e0*/  LDG.E R16, desc[UR4][R16.64] ;  /* 0x0000000410107981 */ /* 0x000ea8000c1e1900 */
[----:B------:R-:W2:Y:S01]  /*04f0*/  LDG.E R19, desc[UR4][R18.64] ;  /* 0x0000000412137981 */ /* 0x000ea2000c1e1900 */
[----:B------:R-:W-:-:S04]  /*0500*/  IMAD.WIDE.U32 R28, R11, 0x4, R2 ;  /* 0x000000040b1c7825 */ /* 0x000fc800078e0002 */
[----:B0-----:R-:W-:-:S04]  /*0510*/  IMAD.WIDE.U32 R20, R13, 0x4, R4 ;  /* 0x000000040d147825 */ /* 0x001fc800078e0004 */
[----:B------:R-:W-:-:S04]  /*0520*/  IMAD.WIDE.U32 R22, R13, 0x4, R6 ;  /* 0x000000040d167825 */ /* 0x000fc800078e0006 */
[----:B--2---:R-:W-:-:S05]  /*0530*/  FADD R8, R16, R19 ;  /* 0x0000001310087221 */ /* 0x004fca0000000000 */
[----:B------:R3:W-:Y:S04]  /*0540*/  STG.E desc[UR4][R28.64], R8 ;  /* 0x000000081c007986 */ /* 0x0007e8000c101904 */
[----:B------:R-:W1:Y:S04]  /*0550*/  LDG.E R20, desc[UR4][R20.64] ;  /* 0x0000000414147981 */ /* 0x000e68000c1e1900 */
[----:B------:R-:W1:Y:S01]  /*0560*/  LDG.E R23, desc[UR4][R22.64] ;  /* 0x0000000416177981 */ /* 0x000e62000c1e1900 */
[----:B------:R-:W-:Y:S01]  /*0570*/  IMAD.WIDE.U32 R24, R13, 0x4, R2 ;  /* 0x000000040d187825 */ /* 0x000fe200078e0002 */
[----:B------:R-:W-:-:S02]  /*0580*/  IADD3 R9, PT, PT, R0, R9, R0 ;  /* 0x0000000900097210 */ /* 0x000fc40007ffe000 */
[C---:B------:R-:W-:Y:S01]  /*0590*/  LEA R13, R0.reuse, R13, 0x2 ;  /* 0x0000000d000d7211 */ /* 0x040fe200078e10ff */
[C---:B------:R-:W-:Y:S01]  /*05a0*/  IMAD R11, R0.reuse, 0x4, R11 ;  /* 0x00000004000b7824 */ /* 0x040fe200078e020b */
[C---:B------:R-:W-:Y:S02]  /*05b0*/  IADD3 R9, PT, PT, R0.reuse, R9, R0 ;  /* 0x0000000900097210 */ /* 0x040fe40007ffe000 */
[----:B------:R-:W-:Y:S02]  /*05c0*/  LEA R15, R0, R15, 0x2 ;  /* 0x0000000f000f7211 */ /* 0x000fe400078e10ff */
[----:B------:R-:W-:Y:S01]  /*05d0*/  ISETP.GE.U32.AND P0, PT, R9, 0x5dc, PT ;  /* 0x000005dc0900780c */ /* 0x000fe20003f06070 */
[----:B-1----:R-:W-:-:S05]  /*05e0*/  FADD R27, R20, R23 ;  /* 0x00000017141b7221 */ /* 0x002fca0000000000 */
[----:B------:R3:W-:Y:S07]  /*05f0*/  STG.E desc[UR4][R24.64], R27 ;  /* 0x0000001b18007986 */ /* 0x0007ee000c101904 */
[----:B------:R-:W-:Y:S05]  /*0600*/  @!P0 BRA `(.L_x_3) ;  /* 0xfffffffc00748947 */ /* 0x000fea000383ffff */
[----:B------:R-:W-:Y:S05]  /*0610*/  EXIT ;  /* 0x000000000000794d */ /* 0x000fea0003800000 */
.L_x_4:
[----:B------:R-:W-:-:S00]  /*0620*/  BRA `(.L_x_4) ;  /* 0xfffffffc00fc7947 */ /* 0x000fc0000383ffff */
[----:B------:R-:W-:-:S00]  /*0630*/  NOP ;  /* 0x0000000000007918 */ /* 0x000fc00000000000 */
        /* <DEDUP_REMOVED lines=12> */
.L_x_5:


//--------------------- .nv.shared.reserved.0     --------------------------
	.section	.nv.shared.reserved.0,"aw",@nobits
	.weak		__nv_reservedSMEM_offset_0_alias
	.size		__nv_reservedSMEM_offset_0_alias, 0, 64
	.other		__nv_reservedSMEM_offset_0_alias,@"STO_CUDA_RESERVED_SHARED STV_DEFAULT"
__nv_reservedSMEM_offset_0_alias:
	.zero		0
	.zero		64


//--------------------- .nv.constant0._Z13addVectorsGPUPfS_S_i --------------------------
	.section	.nv.constant0._Z13addVectorsGPUPfS_S_i,"a",@progbits
	.sectionflags	@""
	.align	4
.nv.constant0._Z13addVectorsGPUPfS_S_i:
	.zero		924


//--------------------- SYMBOLS --------------------------

	.type		.nv.reservedSmem.offset0,@object
	.size		.nv.reservedSmem.offset0,0x4
